//
// Generated by NVIDIA NVVM Compiler
//
// Compiler Build ID: CL-36424714
// Cuda compilation tools, release 13.0, V13.0.88
// Based on NVVM 20.0.0
//

.version 9.0
.target sm_100
.address_size 64

	// .globl	_Z13hillis_steelePKfPfi
.extern .shared .align 16 .b8 temp[];

.visible .entry _Z13hillis_steelePKfPfi(
	.param .u64 .ptr .align 1 _Z13hillis_steelePKfPfi_param_0,
	.param .u64 .ptr .align 1 _Z13hillis_steelePKfPfi_param_1,
	.param .u32 _Z13hillis_steelePKfPfi_param_2
)
{
	.reg .pred 	%p<5>;
	.reg .b32 	%r<37>;
	.reg .b32 	%f<10>;
	.reg .b64 	%rd<9>;

	ld.param.u64 	%rd1, [_Z13hillis_steelePKfPfi_param_0];
	ld.param.u64 	%rd2, [_Z13hillis_steelePKfPfi_param_1];
	ld.param.u32 	%r8, [_Z13hillis_steelePKfPfi_param_2];
	mov.u32 	%r1, %tid.x;
	setp.eq.s32 	%p1, %r1, 0;
	mov.f32 	%f9, 0f00000000;
	@%p1 bra 	$L__BB0_2;
	cvta.to.global.u64 	%rd3, %rd1;
	add.s32 	%r9, %r1, -1;
	mul.wide.u32 	%rd4, %r9, 4;
	add.s64 	%rd5, %rd3, %rd4;
	ld.global.f32 	%f9, [%rd5];
$L__BB0_2:
	shl.b32 	%r11, %r1, 2;
	mov.u32 	%r12, temp;
	add.s32 	%r2, %r12, %r11;
	st.volatile.shared.f32 	[%r2], %f9;
	bar.sync 	0;
	setp.lt.s32 	%p2, %r8, 2;
	mov.b32 	%r36, 0;
	@%p2 bra 	$L__BB0_8;
	mov.b32 	%r35, 0;
	mov.b32 	%r34, 1;
$L__BB0_4:
	xor.b32  	%r36, %r35, 1;
	setp.lt.u32 	%p3, %r1, %r34;
	@%p3 bra 	$L__BB0_6;
	mad.lo.s32 	%r15, %r35, %r8, %r1;
	sub.s32 	%r16, %r15, %r34;
	shl.b32 	%r17, %r16, 2;
	add.s32 	%r19, %r12, %r17;
	ld.volatile.shared.f32 	%f4, [%r19];
	shl.b32 	%r20, %r34, 2;
	add.s32 	%r21, %r19, %r20;
	ld.volatile.shared.f32 	%f5, [%r21];
	add.f32 	%f6, %f4, %f5;
	mul.lo.s32 	%r22, %r36, %r8;
	shl.b32 	%r23, %r22, 2;
	add.s32 	%r24, %r2, %r23;
	st.volatile.shared.f32 	[%r24], %f6;
	bra.uni 	$L__BB0_7;
$L__BB0_6:
	mul.lo.s32 	%r25, %r35, %r8;
	shl.b32 	%r26, %r25, 2;
	add.s32 	%r27, %r2, %r26;
	ld.volatile.shared.f32 	%f7, [%r27];
	mul.lo.s32 	%r28, %r36, %r8;
	shl.b32 	%r29, %r28, 2;
	add.s32 	%r30, %r2, %r29;
	st.volatile.shared.f32 	[%r30], %f7;
$L__BB0_7:
	bar.sync 	0;
	shl.b32 	%r34, %r34, 1;
	setp.lt.s32 	%p4, %r34, %r8;
	mov.u32 	%r35, %r36;
	@%p4 bra 	$L__BB0_4;
$L__BB0_8:
	cvta.to.global.u64 	%rd6, %rd2;
	mul.lo.s32 	%r31, %r36, %r8;
	shl.b32 	%r32, %r31, 2;
	add.s32 	%r33, %r2, %r32;
	ld.volatile.shared.f32 	%f8, [%r33];
	mul.wide.u32 	%rd7, %r1, 4;
	add.s64 	%rd8, %rd6, %rd7;
	st.global.f32 	[%rd8], %f8;
	ret;

}


// ===== COMPILED SASS (sm_100) =====

	.target	sm_100

	.elftype	@"ET_EXEC"


//--------------------- .note.nv.tkinfo           --------------------------
	.section	.note.nv.tkinfo,"",@"SHT_NOTE"
	.sectionflags	@"SHF_NOTE_NV_TKINFO"
	.tkinfo
        /*0018*/ 	.word	0x00000002
        /*0030*/ 	.string	""
        /*0030*/ 	.string	"ptxas"
        /*0030*/ 	.string	"Cuda compilation tools, release 13.0, V13.0.88"
        /*0030*/ 	.string	"Build cuda_13.0.r13.0/compiler.36424714_0"
        /*0030*/ 	.string	"-arch sm_100 -m 64 "



//--------------------- .note.nv.cuinfo           --------------------------
	.section	.note.nv.cuinfo,"",@"SHT_NOTE"
	.sectionflags	@"SHF_NOTE_NV_CUINFO"
        /*0018*/ 	.short	0x0002
        /*001a*/ 	.short	0x0064
        /*001c*/ 	.short	0x0082
	.zero		2


//--------------------- .nv.info                  --------------------------
	.section	.nv.info,"",@"SHT_CUDA_INFO"
	.align	4


	//----- nvinfo : EIATTR_REGCOUNT
	.align		4
        /*0000*/ 	.byte	0x04, 0x2f
        /*0002*/ 	.short	(.L_1 - .L_0)
	.align		4
.L_0:
        /*0004*/ 	.word	index@(_Z13hillis_steelePKfPfi)
        /*0008*/ 	.word	0x0000000e


	//----- nvinfo : EIATTR_FRAME_SIZE
	.align		4
.L_1:
        /*000c*/ 	.byte	0x04, 0x11
        /*000e*/ 	.short	(.L_3 - .L_2)
	.align		4
.L_2:
        /*0010*/ 	.word	index@(_Z13hillis_steelePKfPfi)
        /*0014*/ 	.word	0x00000000


	//----- nvinfo : EIATTR_MIN_STACK_SIZE
	.align		4
.L_3:
        /*0018*/ 	.byte	0x04, 0x12
        /*001a*/ 	.short	(.L_5 - .L_4)
	.align		4
.L_4:
        /*001c*/ 	.word	index@(_Z13hillis_steelePKfPfi)
        /*0020*/ 	.word	0x00000000
.L_5:


//--------------------- .nv.compat                --------------------------
	.section	.nv.compat,"",@"SHT_CUDA_COMPAT_INFO"
	.align	4
        /*0000*/ 	.byte	0x02, 0x09, 0x00, 0x00, 0x02, 0x02, 0x01, 0x00, 0x02, 0x05, 0x05, 0x00, 0x03, 0x07, 0x01, 0x01
        /*0010*/ 	.byte	0x02, 0x03, 0x00, 0x00, 0x02, 0x06, 0x01, 0x00, 0x04, 0x0b, 0x08, 0x00, 0x09, 0x00, 0x00, 0x00
        /*0020*/ 	.byte	0x00, 0x00, 0x00, 0x00


//--------------------- .nv.info._Z13hillis_steelePKfPfi --------------------------
	.section	.nv.info._Z13hillis_steelePKfPfi,"",@"SHT_CUDA_INFO"
	.sectionflags	@""
	.align	4


	//----- nvinfo : EIATTR_CUDA_API_VERSION
	.align		4
        /*0000*/ 	.byte	0x04, 0x37
        /*0002*/ 	.short	(.L_7 - .L_6)
.L_6:
        /*0004*/ 	.word	0x00000082


	//----- nvinfo : EIATTR_KPARAM_INFO
	.align		4
.L_7:
        /*0008*/ 	.byte	0x04, 0x17
        /*000a*/ 	.short	(.L_9 - .L_8)
.L_8:
        /*000c*/ 	.word	0x00000000
        /*0010*/ 	.short	0x0002
        /*0012*/ 	.short	0x0010
        /*0014*/ 	.byte	0x00, 0xf0, 0x11, 0x00


	//----- nvinfo : EIATTR_KPARAM_INFO
	.align		4
.L_9:
        /*0018*/ 	.byte	0x04, 0x17
        /*001a*/ 	.short	(.L_11 - .L_10)
.L_10:
        /*001c*/ 	.word	0x00000000
        /*0020*/ 	.short	0x0001
        /*0022*/ 	.short	0x0008
        /*0024*/ 	.byte	0x00, 0xf5, 0x21, 0x00


	//----- nvinfo : EIATTR_KPARAM_INFO
	.align		4
.L_11:
        /*0028*/ 	.byte	0x04, 0x17
        /*002a*/ 	.short	(.L_13 - .L_12)
.L_12:
        /*002c*/ 	.word	0x00000000
        /*0030*/ 	.short	0x0000
        /*0032*/ 	.short	0x0000
        /*0034*/ 	.byte	0x00, 0xf5, 0x21, 0x00


	//----- nvinfo : EIATTR_SPARSE_MMA_MASK
	.align		4
.L_13:
        /*0038*/ 	.byte	0x03, 0x50
        /*003a*/ 	.short	0x0000


	//----- nvinfo : EIATTR_MAXREG_COUNT
	.align		4
        /*003c*/ 	.byte	0x03, 0x1b
        /*003e*/ 	.short	0x00ff


	//----- nvinfo : EIATTR_NUM_BARRIERS
	.align		4
        /*0040*/ 	.byte	0x02, 0x4c
        /*0042*/ 	.byte	0x01
	.zero		1


	//----- nvinfo : EIATTR_MERCURY_ISA_VERSION
	.align		4
        /*0044*/ 	.byte	0x03, 0x5f
        /*0046*/ 	.short	0x0101


	//----- nvinfo : EIATTR_VRC_CTA_INIT_COUNT
	.align		4
        /*0048*/ 	.byte	0x02, 0x4a
	.zero		1
	.zero		1


	//----- nvinfo : EIATTR_EXIT_INSTR_OFFSETS
	.align		4
        /*004c*/ 	.byte	0x04, 0x1c
        /*004e*/ 	.short	(.L_15 - .L_14)


	//   ....[0]....
.L_14:
        /*0050*/ 	.word	0x000003c0


	//----- nvinfo : EIATTR_CRS_STACK_SIZE
	.align		4
.L_15:
        /*0054*/ 	.byte	0x04, 0x1e
        /*0056*/ 	.short	(.L_17 - .L_16)
.L_16:
        /*0058*/ 	.word	0x00000000


	//----- nvinfo : EIATTR_CBANK_PARAM_SIZE
	.align		4
.L_17:
        /*005c*/ 	.byte	0x03, 0x19
        /*005e*/ 	.short	0x0014


	//----- nvinfo : EIATTR_PARAM_CBANK
	.align		4
        /*0060*/ 	.byte	0x04, 0x0a
        /*0062*/ 	.short	(.L_19 - .L_18)
	.align		4
.L_18:
        /*0064*/ 	.word	index@(.nv.constant0._Z13hillis_steelePKfPfi)
        /*0068*/ 	.short	0x0380
        /*006a*/ 	.short	0x0014


	//----- nvinfo : EIATTR_SW_WAR
	.align		4
.L_19:
        /*006c*/ 	.byte	0x04, 0x36
        /*006e*/ 	.short	(.L_21 - .L_20)
.L_20:
        /*0070*/ 	.word	0x00000008
.L_21:


//--------------------- .nv.callgraph             --------------------------
	.section	.nv.callgraph,"",@"SHT_CUDA_CALLGRAPH"
	.align	4
	.sectionentsize	8
	.align		4
        /*0000*/ 	.word	0x00000000
	.align		4
        /*0004*/ 	.word	0xffffffff
	.align		4
        /*0008*/ 	.word	0x00000000
	.align		4
        /*000c*/ 	.word	0xfffffffe
	.align		4
        /*0010*/ 	.word	0x00000000
	.align		4
        /*0014*/ 	.word	0xfffffffd
	.align		4
        /*0018*/ 	.word	0x00000000
	.align		4
        /*001c*/ 	.word	0xfffffffc


//--------------------- .text._Z13hillis_steelePKfPfi --------------------------
	.section	.text._Z13hillis_steelePKfPfi,"ax",@progbits
	.align	128
        .global         _Z13hillis_steelePKfPfi
        .type           _Z13hillis_steelePKfPfi,@function
        .size           _Z13hillis_steelePKfPfi,(.L_x_6 - _Z13hillis_steelePKfPfi)
        .other          _Z13hillis_steelePKfPfi,@"STO_CUDA_ENTRY STV_DEFAULT"
_Z13hillis_steelePKfPfi:
.text._Z13hillis_steelePKfPfi:
[----:B------:R-:W-:Y:S01]  /*0000*/  LDC R1, c[0x0][0x37c] ;  /* 0x0000df00ff017b82 */ /* 0x000fe20000000800 */
[----:B------:R-:W0:Y:S01]  /*0010*/  S2R R0, SR_TID.X ;  /* 0x0000000000007919 */ /* 0x000e220000002100 */
[----:B------:R-:W1:Y:S01]  /*0020*/  LDCU.64 UR6, c[0x0][0x358] ;  /* 0x00006b00ff0677ac */ /* 0x000e620008000a00 */
[----:B------:R-:W-:Y:S01]  /*0030*/  IMAD.MOV.U32 R4, RZ, RZ, RZ ;  /* 0x000000ffff047224 */ /* 0x000fe200078e00ff */
[----:B0-----:R-:W-:-:S13]  /*0040*/  ISETP.NE.AND P0, PT, R0, RZ, PT ;  /* 0x000000ff0000720c */ /* 0x001fda0003f05270 */
[----:B------:R-:W0:Y:S01]  /*0050*/  @P0 LDC.64 R2, c[0x0][0x380] ;  /* 0x0000e000ff020b82 */ /* 0x000e220000000a00 */
[----:B------:R-:W-:-:S05]  /*0060*/  @P0 IADD3 R5, PT, PT, R0, -0x1, RZ ;  /* 0xffffffff00050810 */ /* 0x000fca0007ffe0ff */
[----:B0-----:R-:W-:-:S05]  /*0070*/  @P0 IMAD.WIDE.U32 R2, R5, 0x4, R2 ;  /* 0x0000000405020825 */ /* 0x001fca00078e0002 */
[----:B-1----:R-:W2:Y:S01]  /*0080*/  @P0 LDG.E R4, desc[UR6][R2.64] ;  /* 0x0000000602040981 */ /* 0x002ea2000c1e1900 */
[----:B------:R-:W0:Y:S01]  /*0090*/  S2UR UR5, SR_CgaCtaId ;  /* 0x00000000000579c3 */ /* 0x000e220000008800 */
[----:B------:R-:W-:Y:S01]  /*00a0*/  UMOV UR4, 0x400 ;  /* 0x0000040000047882 */ /* 0x000fe20000000000 */
[----:B------:R-:W-:Y:S01]  /*00b0*/  IMAD.MOV.U32 R6, RZ, RZ, RZ ;  /* 0x000000ffff067224 */ /* 0x000fe200078e00ff */
[----:B0-----:R-:W-:Y:S01]  /*00c0*/  ULEA UR4, UR5, UR4, 0x18 ;  /* 0x0000000405047291 */ /* 0x001fe2000f8ec0ff */
[----:B------:R-:W0:Y:S05]  /*00d0*/  LDCU UR5, c[0x0][0x390] ;  /* 0x00007200ff0577ac */ /* 0x000e2a0008000800 */
[----:B------:R-:W-:-:S02]  /*00e0*/  LEA R5, R0, UR4, 0x2 ;  /* 0x0000000400057c11 */ /* 0x000fc4000f8e10ff */
[----:B0-----:R-:W-:-:S04]  /*00f0*/  MOV R11, UR5 ;  /* 0x00000005000b7c02 */ /* 0x001fc80008000f00 */
[----:B------:R-:W-:Y:S01]  /*0100*/  ISETP.GE.AND P0, PT, R11, 0x2, PT ;  /* 0x000000020b00780c */ /* 0x000fe20003f06270 */
[----:B--2---:R0:W-:Y:S01]  /*0110*/  STS [R5], R4 ;  /* 0x0000000405007388 */ /* 0x0041e20000000800 */
[----:B------:R-:W-:Y:S11]  /*0120*/  BAR.SYNC.DEFER_BLOCKING 0x0 ;  /* 0x0000000000007b1d */ /* 0x000ff60000010000 */
[----:B------:R-:W-:Y:S05]  /*0130*/  @!P0 BRA `(.L_x_0) ;  /* 0x0000000000888947 */ /* 0x000fea0003800000 */
[----:B------:R-:W-:Y:S01]  /*0140*/  HFMA2 R3, -RZ, RZ, 0, 0 ;  /* 0x00000000ff037431 */ /* 0x000fe200000001ff */
[----:B------:R-:W-:Y:S01]  /*0150*/  BSSY.RECONVERGENT B0, `(.L_x_0) ;  /* 0x0000020000007945 */ /* 0x000fe20003800200 */
[----:B------:R-:W-:Y:S01]  /*0160*/  IMAD.MOV.U32 R7, RZ, RZ, 0x1 ;  /* 0x00000001ff077424 */ /* 0x000fe200078e00ff */
[----:B------:R-:W1:Y:S06]  /*0170*/  LDCU UR5, c[0x0][0x390] ;  /* 0x00007200ff0577ac */ /* 0x000e6c0008000800 */
.L_x_4:
[----:B------:R-:W-:Y:S01]  /*0180*/  ISETP.GE.U32.AND P0, PT, R0, R7, PT ;  /* 0x000000070000720c */ /* 0x000fe20003f06070 */
[----:B------:R-:W-:Y:S01]  /*0190*/  BSSY.RECONVERGENT B1, `(.L_x_1) ;  /* 0x0000016000017945 */ /* 0x000fe20003800200 */
[----:B------:R-:W-:-:S11]  /*01a0*/  LOP3.LUT R6, R3, 0x1, RZ, 0x3c, !PT ;  /* 0x0000000103067812 */ /* 0x000fd600078e3cff */
[----:B0-----:R-:W-:Y:S05]  /*01b0*/  @!P0 BRA `(.L_x_2) ;  /* 0x0000000000308947 */ /* 0x001fea0003800000 */
[----:B-1----:R-:W-:-:S05]  /*01c0*/  MOV R11, UR5 ;  /* 0x00000005000b7c02 */ /* 0x002fca0008000f00 */
[-C--:B------:R-:W-:Y:S02]  /*01d0*/  IMAD R2, R3, R11.reuse, R0 ;  /* 0x0000000b03027224 */ /* 0x080fe400078e0200 */
[----:B0-----:R-:W-:Y:S02]  /*01e0*/  IMAD R4, R6, R11, RZ ;  /* 0x0000000b06047224 */ /* 0x001fe400078e02ff */
[----:B------:R-:W-:Y:S02]  /*01f0*/  IMAD.IADD R2, R2, 0x1, -R7 ;  /* 0x0000000102027824 */ /* 0x000fe400078e0a07 */
[----:B------:R-:W-:-:S03]  /*0200*/  IMAD R9, R4, 0x4, R5 ;  /* 0x0000000404097824 */ /* 0x000fc600078e0205 */
[----:B------:R-:W-:-:S04]  /*0210*/  LEA R2, R2, UR4, 0x2 ;  /* 0x0000000402027c11 */ /* 0x000fc8000f8e10ff */
[----:B------:R-:W-:Y:S02]  /*0220*/  LEA R3, R7, R2, 0x2 ;  /* 0x0000000207037211 */ /* 0x000fe400078e10ff */
[----:B------:R-:W-:Y:S04]  /*0230*/  LDS R2, [R2] ;  /* 0x0000000002027984 */ /* 0x000fe80000000800 */
[----:B------:R-:W0:Y:S02]  /*0240*/  LDS R3, [R3] ;  /* 0x0000000003037984 */ /* 0x000e240000000800 */
[----:B0-----:R-:W-:-:S05]  /*0250*/  FADD R4, R2, R3 ;  /* 0x0000000302047221 */ /* 0x001fca0000000000 */
[----:B------:R0:W-:Y:S01]  /*0260*/  STS [R9], R4 ;  /* 0x0000000409007388 */ /* 0x0001e20000000800 */
[----:B------:R-:W-:Y:S05]  /*0270*/  BRA `(.L_x_3) ;  /* 0x00000000001c7947 */ /* 0x000fea0003800000 */
.L_x_2:
[----:B-1----:R-:W-:-:S05]  /*0280*/  MOV R11, UR5 ;  /* 0x00000005000b7c02 */ /* 0x002fca0008000f00 */
[-C--:B------:R-:W-:Y:S02]  /*0290*/  IMAD R2, R3, R11.reuse, RZ ;  /* 0x0000000b03027224 */ /* 0x080fe400078e02ff */
[----:B0-----:R-:W-:Y:S02]  /*02a0*/  IMAD R4, R6, R11, RZ ;  /* 0x0000000b06047224 */ /* 0x001fe400078e02ff */
[----:B------:R-:W-:-:S03]  /*02b0*/  IMAD R2, R2, 0x4, R5 ;  /* 0x0000000402027824 */ /* 0x000fc600078e0205 */
[----:B------:R-:W-:-:S03]  /*02c0*/  LEA R3, R4, R5, 0x2 ;  /* 0x0000000504037211 */ /* 0x000fc600078e10ff */
[----:B------:R-:W0:Y:S04]  /*02d0*/  LDS R2, [R2] ;  /* 0x0000000002027984 */ /* 0x000e280000000800 */
[----:B0-----:R1:W-:Y:S02]  /*02e0*/  STS [R3], R2 ;  /* 0x0000000203007388 */ /* 0x0013e40000000800 */
.L_x_3:
[----:B------:R-:W-:Y:S05]  /*02f0*/  BSYNC.RECONVERGENT B1 ;  /* 0x0000000000017941 */ /* 0x000fea0003800200 */
.L_x_1:
[----:B------:R-:W-:Y:S01]  /*0300*/  IMAD.SHL.U32 R7, R7, 0x2, RZ ;  /* 0x0000000207077824 */ /* 0x000fe200078e00ff */
[----:B------:R-:W-:Y:S01]  /*0310*/  BAR.SYNC.DEFER_BLOCKING 0x0 ;  /* 0x0000000000007b1d */ /* 0x000fe20000010000 */
[----:B-1----:R-:W-:-:S03]  /*0320*/  MOV R3, R6 ;  /* 0x0000000600037202 */ /* 0x002fc60000000f00 */
[----:B------:R-:W-:-:S13]  /*0330*/  ISETP.GE.AND P0, PT, R7, R11, PT ;  /* 0x0000000b0700720c */ /* 0x000fda0003f06270 */
[----:B------:R-:W-:Y:S05]  /*0340*/  @!P0 BRA `(.L_x_4) ;  /* 0xfffffffc008c8947 */ /* 0x000fea000383ffff */
[----:B------:R-:W-:Y:S05]  /*0350*/  BSYNC.RECONVERGENT B0 ;  /* 0x0000000000007941 */ /* 0x000fea0003800200 */
.L_x_0:
[----:B------:R-:W-:Y:S01]  /*0360*/  IMAD R6, R6, R11, RZ ;  /* 0x0000000b06067224 */ /* 0x000fe200078e02ff */
[----:B------:R-:W1:Y:S04]  /*0370*/  LDC.64 R2, c[0x0][0x388] ;  /* 0x0000e200ff027b82 */ /* 0x000e680000000a00 */
[----:B------:R-:W-:-:S05]  /*0380*/  LEA R6, R6, R5, 0x2 ;  /* 0x0000000506067211 */ /* 0x000fca00078e10ff */
[----:B0-----:R-:W0:Y:S01]  /*0390*/  LDS R5, [R6] ;  /* 0x0000000006057984 */ /* 0x001e220000000800 */
[----:B-1----:R-:W-:-:S05]  /*03a0*/  IMAD.WIDE.U32 R2, R0, 0x4, R2 ;  /* 0x0000000400027825 */ /* 0x002fca00078e0002 */
[----:B0-----:R-:W-:Y:S01]  /*03b0*/  STG.E desc[UR6][R2.64], R5 ;  /* 0x0000000502007986 */ /* 0x001fe2000c101906 */
[----:B------:R-:W-:Y:S05]  /*03c0*/  EXIT ;  /* 0x000000000000794d */ /* 0x000fea0003800000 */
.L_x_5:
[----:B------:R-:W-:-:S00]  /*03d0*/  BRA `(.L_x_5) ;  /* 0xfffffffc00fc7947 */ /* 0x000fc0000383ffff */
[----:B------:R-:W-:-:S00]  /*03e0*/  NOP ;  /* 0x0000000000007918 */ /* 0x000fc00000000000 */
        /* <DEDUP_REMOVED lines=9> */
.L_x_6:


//--------------------- .nv.shared._Z13hillis_steelePKfPfi --------------------------
	.section	.nv.shared._Z13hillis_steelePKfPfi,"aw",@nobits
	.sectionflags	@""
	.align	16
	.zero		1024


//--------------------- .nv.shared.reserved.0     --------------------------
	.section	.nv.shared.reserved.0,"aw",@nobits
	.weak		__nv_reservedSMEM_offset_0_alias
	.size		__nv_reservedSMEM_offset_0_alias, 0, 64
	.other		__nv_reservedSMEM_offset_0_alias,@"STO_CUDA_RESERVED_SHARED STV_DEFAULT"
__nv_reservedSMEM_offset_0_alias:
	.zero		0
	.zero		64


//--------------------- .nv.constant0._Z13hillis_steelePKfPfi --------------------------
	.section	.nv.constant0._Z13hillis_steelePKfPfi,"a",@progbits
	.sectionflags	@""
	.align	4
.nv.constant0._Z13hillis_steelePKfPfi:
	.zero		916


//--------------------- SYMBOLS --------------------------

	.type		.nv.reservedSmem.offset0,@object
	.size		.nv.reservedSmem.offset0,0x4
	.type		.nv.reservedSmem.cap,@object
	.size		.nv.reservedSmem.cap,0x4
